	.headerflags	@"EF_CUDA_TEXMODE_UNIFIED EF_CUDA_64BIT_ADDRESS EF_CUDA_ACCELERATORS EF_CUDA_SM90 EF_CUDA_VIRTUAL_SM(EF_CUDA_SM90)"
	.elftype	@"ET_EXEC"


//--------------------- .nv.info                  --------------------------
	.section	.nv.info,"",@"SHT_CUDA_INFO"
	.align	4


	//----- nvinfo : EIATTR_REGCOUNT
	.align		4
        /*0000*/ 	.byte	0x04, 0x2f
        /*0002*/ 	.short	(.L_3 - .L_2)
	.align		4
.L_2:
        /*0004*/ 	.word	index@(triton_poi_fused__native_batch_norm_legit_no_training_add_silu_29)
        /*0008*/ 	.word	0x00000013


	//----- nvinfo : EIATTR_MIN_STACK_SIZE
	.align		4
.L_3:
        /*000c*/ 	.byte	0x04, 0x12
        /*000e*/ 	.short	(.L_5 - .L_4)
	.align		4
.L_4:
        /*0010*/ 	.word	index@(triton_poi_fused__native_batch_norm_legit_no_training_add_silu_29)
        /*0014*/ 	.word	0x00000000


	//----- nvinfo : EIATTR_FRAME_SIZE
	.align		4
.L_5:
        /*0018*/ 	.byte	0x04, 0x11
        /*001a*/ 	.short	(.L_7 - .L_6)
	.align		4
.L_6:
        /*001c*/ 	.word	index@(triton_poi_fused__native_batch_norm_legit_no_training_add_silu_29)
        /*0020*/ 	.word	0x00000000


	//----- nvinfo : EIATTR_MIN_STACK_SIZE
	.align		4
.L_7:
        /*0024*/ 	.byte	0x04, 0x12
        /*0026*/ 	.short	(.L_9 - .L_8)
	.align		4
.L_8:
        /*0028*/ 	.word	index@(triton_poi_fused__native_batch_norm_legit_no_training_add_silu_29)
        /*002c*/ 	.word	0x00000000
.L_9:


//--------------------- .nv.info.triton_poi_fused__native_batch_norm_legit_no_training_add_silu_29 --------------------------
	.section	.nv.info.triton_poi_fused__native_batch_norm_legit_no_training_add_silu_29,"",@"SHT_CUDA_INFO"
	.sectionflags	@""
	.align	4


	//----- nvinfo : EIATTR_CUDA_API_VERSION
	.align		4
        /*0000*/ 	.byte	0x04, 0x37
        /*0002*/ 	.short	(.L_11 - .L_10)
.L_10:
        /*0004*/ 	.word	0x0000007c


	//----- nvinfo : EIATTR_KPARAM_INFO
	.align		4
.L_11:
        /*0008*/ 	.byte	0x04, 0x17
        /*000a*/ 	.short	(.L_13 - .L_12)
.L_12:
        /*000c*/ 	.word	0x00000000
        /*0010*/ 	.short	0x0007
        /*0012*/ 	.short	0x0038
        /*0014*/ 	.byte	0x00, 0xf0, 0x11, 0x00


	//----- nvinfo : EIATTR_KPARAM_INFO
	.align		4
.L_13:
        /*0018*/ 	.byte	0x04, 0x17
        /*001a*/ 	.short	(.L_15 - .L_14)
.L_14:
        /*001c*/ 	.word	0x00000000
        /*0020*/ 	.short	0x0006
        /*0022*/ 	.short	0x0030
        /*0024*/ 	.byte	0x00, 0xf4, 0x21, 0x00


	//----- nvinfo : EIATTR_KPARAM_INFO
	.align		4
.L_15:
        /*0028*/ 	.byte	0x04, 0x17
        /*002a*/ 	.short	(.L_17 - .L_16)
.L_16:
        /*002c*/ 	.word	0x00000000
        /*0030*/ 	.short	0x0005
        /*0032*/ 	.short	0x0028
        /*0034*/ 	.byte	0x00, 0xf4, 0x21, 0x00


	//----- nvinfo : EIATTR_KPARAM_INFO
	.align		4
.L_17:
        /*0038*/ 	.byte	0x04, 0x17
        /*003a*/ 	.short	(.L_19 - .L_18)
.L_18:
        /*003c*/ 	.word	0x00000000
        /*0040*/ 	.short	0x0004
        /*0042*/ 	.short	0x0020
        /*0044*/ 	.byte	0x00, 0xf4, 0x21, 0x00


	//----- nvinfo : EIATTR_KPARAM_INFO
	.align		4
.L_19:
        /*0048*/ 	.byte	0x04, 0x17
        /*004a*/ 	.short	(.L_21 - .L_20)
.L_20:
        /*004c*/ 	.word	0x00000000
        /*0050*/ 	.short	0x0003
        /*0052*/ 	.short	0x0018
        /*0054*/ 	.byte	0x00, 0xf4, 0x21, 0x00


	//----- nvinfo : EIATTR_KPARAM_INFO
	.align		4
.L_21:
        /*0058*/ 	.byte	0x04, 0x17
        /*005a*/ 	.short	(.L_23 - .L_22)
.L_22:
        /*005c*/ 	.word	0x00000000
        /*0060*/ 	.short	0x0002
        /*0062*/ 	.short	0x0010
        /*0064*/ 	.byte	0x00, 0xf4, 0x21, 0x00


	//----- nvinfo : EIATTR_KPARAM_INFO
	.align		4
.L_23:
        /*0068*/ 	.byte	0x04, 0x17
        /*006a*/ 	.short	(.L_25 - .L_24)
.L_24:
        /*006c*/ 	.word	0x00000000
        /*0070*/ 	.short	0x0001
        /*0072*/ 	.short	0x0008
        /*0074*/ 	.byte	0x00, 0xf4, 0x21, 0x00


	//----- nvinfo : EIATTR_KPARAM_INFO
	.align		4
.L_25:
        /*0078*/ 	.byte	0x04, 0x17
        /*007a*/ 	.short	(.L_27 - .L_26)
.L_26:
        /*007c*/ 	.word	0x00000000
        /*0080*/ 	.short	0x0000
        /*0082*/ 	.short	0x0000
        /*0084*/ 	.byte	0x00, 0xf4, 0x21, 0x00


	//----- nvinfo : EIATTR_SPARSE_MMA_MASK
	.align		4
.L_27:
        /*0088*/ 	.byte	0x03, 0x50
        /*008a*/ 	.short	0x0000


	//----- nvinfo : EIATTR_MAXREG_COUNT
	.align		4
        /*008c*/ 	.byte	0x03, 0x1b
        /*008e*/ 	.short	0x00ff


	//----- nvinfo : EIATTR_EXIT_INSTR_OFFSETS
	.align		4
        /*0090*/ 	.byte	0x04, 0x1c
        /*0092*/ 	.short	(.L_29 - .L_28)


	//   ....[0]....
.L_28:
        /*0094*/ 	.word	0x00000560


	//----- nvinfo : EIATTR_REQNTID
	.align		4
.L_29:
        /*0098*/ 	.byte	0x04, 0x10
        /*009a*/ 	.short	(.L_31 - .L_30)
.L_30:
        /*009c*/ 	.word	0x00000080
        /*00a0*/ 	.word	0x00000001
        /*00a4*/ 	.word	0x00000001


	//----- nvinfo : EIATTR_CBANK_PARAM_SIZE
	.align		4
.L_31:
        /*00a8*/ 	.byte	0x03, 0x19
        /*00aa*/ 	.short	0x003c


	//----- nvinfo : EIATTR_PARAM_CBANK
	.align		4
        /*00ac*/ 	.byte	0x04, 0x0a
        /*00ae*/ 	.short	(.L_33 - .L_32)
	.align		4
.L_32:
        /*00b0*/ 	.word	index@(.nv.constant0.triton_poi_fused__native_batch_norm_legit_no_training_add_silu_29)
        /*00b4*/ 	.short	0x0210
        /*00b6*/ 	.short	0x003c


	//----- nvinfo : EIATTR_SW_WAR
	.align		4
.L_33:
        /*00b8*/ 	.byte	0x04, 0x36
        /*00ba*/ 	.short	(.L_35 - .L_34)
.L_34:
        /*00bc*/ 	.word	0x00000008
.L_35:


//--------------------- .nv.callgraph             --------------------------
	.section	.nv.callgraph,"",@"SHT_CUDA_CALLGRAPH"
	.align	4
	.sectionentsize	8
	.align		4
        /*0000*/ 	.word	0x00000000
	.align		4
        /*0004*/ 	.word	0xffffffff
	.align		4
        /*0008*/ 	.word	0x00000000
	.align		4
        /*000c*/ 	.word	0xfffffffe
	.align		4
        /*0010*/ 	.word	0x00000000
	.align		4
        /*0014*/ 	.word	0xfffffffd
	.align		4
        /*0018*/ 	.word	0x00000000
	.align		4
        /*001c*/ 	.word	0xfffffffc


//--------------------- .nv.constant4             --------------------------
	.section	.nv.constant4,"a",@progbits
	.align	8
	.align		8
.nv.constant4:
        /*0000*/ 	.dword	_$_str
	.align		8
        /*0008*/ 	.dword	_$_str_$_2


//--------------------- .text.triton_poi_fused__native_batch_norm_legit_no_training_add_silu_29 --------------------------
	.section	.text.triton_poi_fused__native_batch_norm_legit_no_training_add_silu_29,"ax",@progbits
	.align	128
        .global         triton_poi_fused__native_batch_norm_legit_no_training_add_silu_29
        .type           triton_poi_fused__native_batch_norm_legit_no_training_add_silu_29,@function
        .size           triton_poi_fused__native_batch_norm_legit_no_training_add_silu_29,(.L_x_1 - triton_poi_fused__native_batch_norm_legit_no_training_add_silu_29)
        .other          triton_poi_fused__native_batch_norm_legit_no_training_add_silu_29,@"STO_CUDA_ENTRY STV_DEFAULT"
triton_poi_fused__native_batch_norm_legit_no_training_add_silu_29:
.text.triton_poi_fused__native_batch_norm_legit_no_training_add_silu_29:
[----:B------:R-:W-:Y:S01]  /*0000*/  LDC R1, c[0x0][0x28] ;  /* 0x00000a00ff017b82 */ /* 0x000fe20000000800 */
[----:B------:R-:W1:Y:S07]  /*0010*/  S2R R0, SR_TID.X ;  /* 0x0000000000007919 */ /* 0x000e6e0000002100 */
[----:B------:R-:W2:Y:S01]  /*0020*/  LDC.64 R2, c[0x0][0x228] ;  /* 0x00008a00ff027b82 */ /* 0x000ea20000000a00 */
[----:B------:R-:W-:Y:S01]  /*0030*/  ULDC.64 UR4, c[0x0][0x208] ;  /* 0x0000820000047ab9 */ /* 0x000fe20000000a00 */
[----:B------:R-:W3:Y:S06]  /*0040*/  S2R R7, SR_CTAID.X ;  /* 0x0000000000077919 */ /* 0x000eec0000002500 */
[----:B------:R-:W4:Y:S08]  /*0050*/  LDC.64 R8, c[0x0][0x230] ;  /* 0x00008c00ff087b82 */ /* 0x000f300000000a00 */
[----:B------:R-:W5:Y:S01]  /*0060*/  LDC.64 R12, c[0x0][0x238] ;  /* 0x00008e00ff0c7b82 */ /* 0x000f620000000a00 */
[----:B-1----:R-:W-:-:S02]  /*0070*/  SHF.L.U32 R0, R0, 0x1, RZ ;  /* 0x0000000100007819 */ /* 0x002fc400000006ff */
[----:B---3--:R-:W-:Y:S02]  /*0080*/  SHF.R.S32.HI R5, RZ, 0x17, R7 ;  /* 0x00000017ff057819 */ /* 0x008fe40000011407 */
[----:B------:R-:W-:Y:S02]  /*0090*/  LOP3.LUT R0, R0, 0xfe, RZ, 0xc0, !PT ;  /* 0x000000fe00007812 */ /* 0x000fe400078ec0ff */
[----:B------:R-:W-:Y:S02]  /*00a0*/  SGXT R5, R5, 0x1 ;  /* 0x000000010505781a */ /* 0x000fe40000000200 */
[----:B------:R-:W-:Y:S02]  /*00b0*/  LEA R0, R7, R0, 0x8 ;  /* 0x0000000007007211 */ /* 0x000fe400078e40ff */
[----:B------:R-:W1:Y:S02]  /*00c0*/  LDC.64 R6, c[0x0][0x220] ;  /* 0x00008800ff067b82 */ /* 0x000e640000000a00 */
[----:B------:R-:W-:-:S04]  /*00d0*/  LEA.HI R5, R5, R0, RZ, 0x7 ;  /* 0x0000000005057211 */ /* 0x000fc800078f38ff */
[----:B------:R-:W-:-:S04]  /*00e0*/  LOP3.LUT R5, R5, 0xffffff80, RZ, 0xc0, !PT ;  /* 0xffffff8005057812 */ /* 0x000fc800078ec0ff */
[----:B------:R-:W-:Y:S02]  /*00f0*/  IADD3 R11, R0, -R5, RZ ;  /* 0x80000005000b7210 */ /* 0x000fe40007ffe0ff */
[----:B------:R-:W3:Y:S03]  /*0100*/  LDC.64 R4, c[0x0][0x218] ;  /* 0x00008600ff047b82 */ /* 0x000ee60000000a00 */
[----:B--2---:R-:W-:-:S06]  /*0110*/  IMAD.WIDE R2, R11, 0x4, R2 ;  /* 0x000000040b027825 */ /* 0x004fcc00078e0202 */
[----:B------:R-:W2:Y:S01]  /*0120*/  LDG.E.EL.64 R2, desc[UR4][R2.64] ;  /* 0x0000000402027981 */ /* 0x000ea2000c2e1b00 */
[----:B-1----:R-:W-:-:S04]  /*0130*/  IMAD.WIDE R6, R11, 0x4, R6 ;  /* 0x000000040b067825 */ /* 0x002fc800078e0206 */
[C---:B----4-:R-:W-:Y:S02]  /*0140*/  IMAD.WIDE R8, R11.reuse, 0x4, R8 ;  /* 0x000000040b087825 */ /* 0x050fe400078e0208 */
[----:B------:R-:W4:Y:S02]  /*0150*/  LDG.E.EL.64 R6, desc[UR4][R6.64] ;  /* 0x0000000406067981 */ /* 0x000f24000c2e1b00 */
[----:B-----5:R-:W-:Y:S02]  /*0160*/  IMAD.WIDE R12, R11, 0x4, R12 ;  /* 0x000000040b0c7825 */ /* 0x020fe400078e020c */
[----:B------:R-:W5:Y:S01]  /*0170*/  LDG.E.EL.64 R8, desc[UR4][R8.64] ;  /* 0x0000000408087981 */ /* 0x000f62000c2e1b00 */
[----:B------:R-:W1:Y:S01]  /*0180*/  LDC.64 R10, c[0x0][0x240] ;  /* 0x00009000ff0a7b82 */ /* 0x000e620000000a00 */
[C---:B---3--:R-:W-:Y:S02]  /*0190*/  IMAD.WIDE R4, R0.reuse, 0x4, R4 ;  /* 0x0000000400047825 */ /* 0x048fe400078e0204 */
[----:B------:R-:W5:Y:S04]  /*01a0*/  LDG.E.EL.64 R12, desc[UR4][R12.64] ;  /* 0x000000040c0c7981 */ /* 0x000f68000c2e1b00 */
[----:B------:R-:W4:Y:S01]  /*01b0*/  LDG.E.64 R4, desc[UR4][R4.64] ;  /* 0x0000000404047981 */ /* 0x000f22000c1e1b00 */
[----:B-1----:R-:W-:-:S06]  /*01c0*/  IMAD.WIDE R10, R0, 0x4, R10 ;  /* 0x00000004000a7825 */ /* 0x002fcc00078e020a */
[----:B------:R-:W3:Y:S01]  /*01d0*/  LDG.E.64 R10, desc[UR4][R10.64] ;  /* 0x000000040a0a7981 */ /* 0x000ee2000c1e1b00 */
[----:B--2---:R-:W-:Y:S01]  /*01e0*/  FADD R2, R2, 0.0010000000474974513054 ;  /* 0x3a83126f02027421 */ /* 0x004fe20000000000 */
[----:B------:R-:W-:-:S03]  /*01f0*/  FADD R3, R3, 0.0010000000474974513054 ;  /* 0x3a83126f03037421 */ /* 0x000fc60000000000 */
[----:B------:R-:W1:Y:S08]  /*0200*/  MUFU.SQRT R14, R2 ;  /* 0x00000002000e7308 */ /* 0x000e700000002000 */
[----:B------:R-:W2:Y:S01]  /*0210*/  MUFU.SQRT R15, R3 ;  /* 0x00000003000f7308 */ /* 0x000ea20000002000 */
[C---:B-1----:R-:W-:Y:S02]  /*0220*/  FSETP.GT.AND P0, PT, R14.reuse, 8.50705917302346158658e+37, PT ;  /* 0x7e8000000e00780b */ /* 0x042fe40003f04000 */
[----:B------:R-:W-:-:S02]  /*0230*/  FSETP.GEU.AND P2, PT, R14, 1.175494350822287508e-38, PT ;  /* 0x008000000e00780b */ /* 0x000fc40003f4e000 */
[C---:B--2---:R-:W-:Y:S02]  /*0240*/  FSETP.GT.AND P1, PT, R15.reuse, 8.50705917302346158658e+37, PT ;  /* 0x7e8000000f00780b */ /* 0x044fe40003f24000 */
[----:B------:R-:W-:-:S07]  /*0250*/  FSETP.GEU.AND P3, PT, R15, 1.175494350822287508e-38, PT ;  /* 0x008000000f00780b */ /* 0x000fce0003f6e000 */
[----:B------:R-:W-:Y:S01]  /*0260*/  @P0 FMUL R14, R14, 0.25 ;  /* 0x3e8000000e0e0820 */ /* 0x000fe20000400000 */
[----:B------:R-:W-:-:S03]  /*0270*/  HFMA2.MMA R2, -RZ, RZ, 1.625, 0 ;  /* 0x3e800000ff027435 */ /* 0x000fc600000001ff */
[----:B------:R-:W-:Y:S01]  /*0280*/  @!P2 FMUL R14, R14, 16777216 ;  /* 0x4b8000000e0ea820 */ /* 0x000fe20000400000 */
[----:B------:R-:W-:-:S05]  /*0290*/  @P1 FMUL R15, R15, 0.25 ;  /* 0x3e8000000f0f1820 */ /* 0x000fca0000400000 */
[----:B------:R-:W1:Y:S01]  /*02a0*/  MUFU.RCP R14, R14 ;  /* 0x0000000e000e7308 */ /* 0x000e620000001000 */
[----:B------:R-:W-:Y:S01]  /*02b0*/  @!P3 FMUL R15, R15, 16777216 ;  /* 0x4b8000000f0fb820 */ /* 0x000fe20000400000 */
[----:B------:R-:W-:-:S06]  /*02c0*/  FSEL R3, R2, 1, P0 ;  /* 0x3f80000002037808 */ /* 0x000fcc0000000000 */
[----:B------:R-:W2:Y:S01]  /*02d0*/  MUFU.RCP R15, R15 ;  /* 0x0000000f000f7308 */ /* 0x000ea20000001000 */
[----:B------:R-:W-:Y:S01]  /*02e0*/  @!P2 FMUL R3, R3, 16777216 ;  /* 0x4b8000000303a820 */ /* 0x000fe20000400000 */
[----:B------:R-:W-:Y:S01]  /*02f0*/  FSEL R16, R2, 1, P1 ;  /* 0x3f80000002107808 */ /* 0x000fe20000800000 */
[----:B----4-:R-:W-:Y:S02]  /*0300*/  FADD R4, R4, -R6 ;  /* 0x8000000604047221 */ /* 0x010fe40000000000 */
[----:B-1----:R-:W-:Y:S02]  /*0310*/  FMUL R3, R14, R3 ;  /* 0x000000030e037220 */ /* 0x002fe40000400000 */
[----:B------:R-:W-:Y:S01]  /*0320*/  @!P3 FMUL R16, R16, 16777216 ;  /* 0x4b8000001010b820 */ /* 0x000fe20000400000 */
[----:B------:R-:W-:Y:S01]  /*0330*/  FADD R5, R5, -R7 ;  /* 0x8000000705057221 */ /* 0x000fe20000000000 */
[----:B------:R-:W-:Y:S02]  /*0340*/  FMUL R3, R4, R3 ;  /* 0x0000000304037220 */ /* 0x000fe40000400000 */
[----:B--2---:R-:W-:-:S02]  /*0350*/  FMUL R16, R15, R16 ;  /* 0x000000100f107220 */ /* 0x004fc40000400000 */
[----:B-----5:R-:W-:Y:S02]  /*0360*/  FFMA R7, R8, R3, R12 ;  /* 0x0000000308077223 */ /* 0x020fe4000000000c */
[----:B------:R-:W-:Y:S02]  /*0370*/  FMUL R16, R5, R16 ;  /* 0x0000001005107220 */ /* 0x000fe40000400000 */
[----:B------:R-:W-:Y:S02]  /*0380*/  FADD R3, RZ, -R7 ;  /* 0x80000007ff037221 */ /* 0x000fe40000000000 */
[----:B------:R-:W-:Y:S02]  /*0390*/  FFMA R16, R9, R16, R13 ;  /* 0x0000001009107223 */ /* 0x000fe4000000000d */
[----:B------:R-:W-:Y:S02]  /*03a0*/  FMUL R4, R3, 1.4426950216293334961 ;  /* 0x3fb8aa3b03047820 */ /* 0x000fe40000400000 */
[----:B------:R-:W-:-:S04]  /*03b0*/  FADD R3, RZ, -R16 ;  /* 0x80000010ff037221 */ /* 0x000fc80000000000 */
[----:B------:R-:W-:Y:S01]  /*03c0*/  FMUL R6, R3, 1.4426950216293334961 ;  /* 0x3fb8aa3b03067820 */ /* 0x000fe20000400000 */
[----:B------:R-:W-:-:S04]  /*03d0*/  FSETP.GEU.AND P0, PT, R4, -126, PT ;  /* 0xc2fc00000400780b */ /* 0x000fc80003f0e000 */
[----:B------:R-:W-:-:S09]  /*03e0*/  FSETP.GEU.AND P1, PT, R6, -126, PT ;  /* 0xc2fc00000600780b */ /* 0x000fd20003f2e000 */
[----:B------:R-:W-:-:S04]  /*03f0*/  @!P0 FMUL R4, R4, 0.5 ;  /* 0x3f00000004048820 */ /* 0x000fc80000400000 */
[----:B------:R-:W-:Y:S01]  /*0400*/  @!P1 FMUL R6, R6, 0.5 ;  /* 0x3f00000006069820 */ /* 0x000fe20000400000 */
[----:B------:R-:W1:Y:S08]  /*0410*/  MUFU.EX2 R3, R4 ;  /* 0x0000000400037308 */ /* 0x000e700000000800 */
[----:B------:R-:W2:Y:S01]  /*0420*/  MUFU.EX2 R5, R6 ;  /* 0x0000000600057308 */ /* 0x000ea20000000800 */
[----:B-1----:R-:W-:-:S04]  /*0430*/  @!P0 FMUL R3, R3, R3 ;  /* 0x0000000303038220 */ /* 0x002fc80000400000 */
[----:B------:R-:W-:Y:S01]  /*0440*/  FADD R8, R3, 1 ;  /* 0x3f80000003087421 */ /* 0x000fe20000000000 */
[----:B--2---:R-:W-:-:S04]  /*0450*/  @!P1 FMUL R5, R5, R5 ;  /* 0x0000000505059220 */ /* 0x004fc80000400000 */
[----:B------:R-:W-:Y:S01]  /*0460*/  FADD R9, R5, 1 ;  /* 0x3f80000005097421 */ /* 0x000fe20000000000 */
[----:B------:R-:W-:Y:S01]  /*0470*/  FSETP.GT.AND P0, PT, R8, 8.50705917302346158658e+37, PT ;  /* 0x7e8000000800780b */ /* 0x000fe20003f04000 */
[----:B------:R-:W1:Y:S03]  /*0480*/  LDC.64 R4, c[0x0][0x210] ;  /* 0x00008400ff047b82 */ /* 0x000e660000000a00 */
[----:B------:R-:W-:-:S09]  /*0490*/  FSETP.GT.AND P1, PT, R9, 8.50705917302346158658e+37, PT ;  /* 0x7e8000000900780b */ /* 0x000fd20003f24000 */
[----:B------:R-:W-:-:S04]  /*04a0*/  @P0 FMUL R8, R8, 0.25 ;  /* 0x3e80000008080820 */ /* 0x000fc80000400000 */
[----:B------:R-:W-:Y:S02]  /*04b0*/  @P1 FMUL R9, R9, 0.25 ;  /* 0x3e80000009091820 */ /* 0x000fe40000400000 */
[----:B------:R-:W2:Y:S08]  /*04c0*/  MUFU.RCP R8, R8 ;  /* 0x0000000800087308 */ /* 0x000eb00000001000 */
[----:B------:R-:W4:Y:S01]  /*04d0*/  MUFU.RCP R9, R9 ;  /* 0x0000000900097308 */ /* 0x000f220000001000 */
[----:B------:R-:W-:-:S02]  /*04e0*/  FSEL R3, R2, 1, P0 ;  /* 0x3f80000002037808 */ /* 0x000fc40000000000 */
[----:B------:R-:W-:-:S03]  /*04f0*/  FSEL R2, R2, 1, P1 ;  /* 0x3f80000002027808 */ /* 0x000fc60000800000 */
[----:B--2---:R-:W-:-:S04]  /*0500*/  FMUL R6, R8, R3 ;  /* 0x0000000308067220 */ /* 0x004fc80000400000 */
[----:B---3--:R-:W-:Y:S01]  /*0510*/  FFMA R10, R7, R6, R10 ;  /* 0x00000006070a7223 */ /* 0x008fe2000000000a */
[----:B----4-:R-:W-:Y:S01]  /*0520*/  FMUL R12, R9, R2 ;  /* 0x00000002090c7220 */ /* 0x010fe20000400000 */
[----:B-1----:R-:W-:-:S04]  /*0530*/  IMAD.WIDE R2, R0, 0x4, R4 ;  /* 0x0000000400027825 */ /* 0x002fc800078e0204 */
[----:B------:R-:W-:-:S05]  /*0540*/  FFMA R11, R16, R12, R11 ;  /* 0x0000000c100b7223 */ /* 0x000fca000000000b */
[----:B------:R-:W-:Y:S01]  /*0550*/  STG.E.64 desc[UR4][R2.64], R10 ;  /* 0x0000000a02007986 */ /* 0x000fe2000c101b04 */
[----:B------:R-:W-:Y:S05]  /*0560*/  EXIT ;  /* 0x000000000000794d */ /* 0x000fea0003800000 */
.L_x_0:
[----:B------:R-:W-:-:S00]  /*0570*/  BRA `(.L_x_0) ;  /* 0xfffffffc00fc7947 */ /* 0x000fc0000383ffff */
[----:B------:R-:W-:-:S00]  /*0580*/  NOP ;  /* 0x0000000000007918 */ /* 0x000fc00000000000 */
[----:B------:R-:W-:-:S00]  /*0590*/  NOP ;  /* 0x0000000000007918 */ /* 0x000fc00000000000 */
[----:B------:R-:W-:-:S00]  /*05a0*/  NOP ;  /* 0x0000000000007918 */ /* 0x000fc00000000000 */
[----:B------:R-:W-:-:S00]  /*05b0*/  NOP ;  /* 0x0000000000007918 */ /* 0x000fc00000000000 */
[----:B------:R-:W-:-:S00]  /*05c0*/  NOP ;  /* 0x0000000000007918 */ /* 0x000fc00000000000 */
[----:B------:R-:W-:-:S00]  /*05d0*/  NOP ;  /* 0x0000000000007918 */ /* 0x000fc00000000000 */
[----:B------:R-:W-:-:S00]  /*05e0*/  NOP ;  /* 0x0000000000007918 */ /* 0x000fc00000000000 */
[----:B------:R-:W-:-:S00]  /*05f0*/  NOP ;  /* 0x0000000000007918 */ /* 0x000fc00000000000 */
.L_x_1:


//--------------------- .nv.global.init           --------------------------
	.section	.nv.global.init,"aw",@progbits
.nv.global.init:
	.type		_$_str,@object
	.size		_$_str,(_$_str_$_2 - _$_str)
_$_str:
        /*0000*/ 	.byte	0x5f, 0x5f, 0x43, 0x55, 0x44, 0x41, 0x5f, 0x46, 0x54, 0x5a, 0x00
	.type		_$_str_$_2,@object
	.size		_$_str_$_2,(.L_1 - _$_str_$_2)
_$_str_$_2:
        /*000b*/ 	.byte	0x5f, 0x5f, 0x43, 0x55, 0x44, 0x41, 0x5f, 0x50, 0x52, 0x45, 0x43, 0x5f, 0x53, 0x51, 0x52, 0x54
        /*001b*/ 	.byte	0x00
.L_1:


//--------------------- .nv.constant0.triton_poi_fused__native_batch_norm_legit_no_training_add_silu_29 --------------------------
	.section	.nv.constant0.triton_poi_fused__native_batch_norm_legit_no_training_add_silu_29,"a",@progbits
	.sectionflags	@""
	.align	4
.nv.constant0.triton_poi_fused__native_batch_norm_legit_no_training_add_silu_29:
	.zero		588
